	.headerflags	@"EF_CUDA_TEXMODE_UNIFIED EF_CUDA_64BIT_ADDRESS EF_CUDA_ACCELERATORS EF_CUDA_SM90 EF_CUDA_VIRTUAL_SM(EF_CUDA_SM90)"
	.elftype	@"ET_EXEC"


//--------------------- .nv.info                  --------------------------
	.section	.nv.info,"",@"SHT_CUDA_INFO"
	.align	4


	//----- nvinfo : EIATTR_REGCOUNT
	.align		4
        /*0000*/ 	.byte	0x04, 0x2f
        /*0002*/ 	.short	(.L_1 - .L_0)
	.align		4
.L_0:
        /*0004*/ 	.word	index@(triton_poi_fused_convolution_relu_threshold_backward_16)
        /*0008*/ 	.word	0x00000020


	//----- nvinfo : EIATTR_MIN_STACK_SIZE
	.align		4
.L_1:
        /*000c*/ 	.byte	0x04, 0x12
        /*000e*/ 	.short	(.L_3 - .L_2)
	.align		4
.L_2:
        /*0010*/ 	.word	index@(triton_poi_fused_convolution_relu_threshold_backward_16)
        /*0014*/ 	.word	0x00000000


	//----- nvinfo : EIATTR_FRAME_SIZE
	.align		4
.L_3:
        /*0018*/ 	.byte	0x04, 0x11
        /*001a*/ 	.short	(.L_5 - .L_4)
	.align		4
.L_4:
        /*001c*/ 	.word	index@(triton_poi_fused_convolution_relu_threshold_backward_16)
        /*0020*/ 	.word	0x00000000


	//----- nvinfo : EIATTR_MIN_STACK_SIZE
	.align		4
.L_5:
        /*0024*/ 	.byte	0x04, 0x12
        /*0026*/ 	.short	(.L_7 - .L_6)
	.align		4
.L_6:
        /*0028*/ 	.word	index@(triton_poi_fused_convolution_relu_threshold_backward_16)
        /*002c*/ 	.word	0x00000000
.L_7:


//--------------------- .nv.info.triton_poi_fused_convolution_relu_threshold_backward_16 --------------------------
	.section	.nv.info.triton_poi_fused_convolution_relu_threshold_backward_16,"",@"SHT_CUDA_INFO"
	.sectionflags	@""
	.align	4


	//----- nvinfo : EIATTR_CUDA_API_VERSION
	.align		4
        /*0000*/ 	.byte	0x04, 0x37
        /*0002*/ 	.short	(.L_9 - .L_8)
.L_8:
        /*0004*/ 	.word	0x0000007c


	//----- nvinfo : EIATTR_KPARAM_INFO
	.align		4
.L_9:
        /*0008*/ 	.byte	0x04, 0x17
        /*000a*/ 	.short	(.L_11 - .L_10)
.L_10:
        /*000c*/ 	.word	0x00000000
        /*0010*/ 	.short	0x0005
        /*0012*/ 	.short	0x0024
        /*0014*/ 	.byte	0x00, 0xf0, 0x11, 0x00


	//----- nvinfo : EIATTR_KPARAM_INFO
	.align		4
.L_11:
        /*0018*/ 	.byte	0x04, 0x17
        /*001a*/ 	.short	(.L_13 - .L_12)
.L_12:
        /*001c*/ 	.word	0x00000000
        /*0020*/ 	.short	0x0004
        /*0022*/ 	.short	0x0020
        /*0024*/ 	.byte	0x00, 0xf0, 0x11, 0x00


	//----- nvinfo : EIATTR_KPARAM_INFO
	.align		4
.L_13:
        /*0028*/ 	.byte	0x04, 0x17
        /*002a*/ 	.short	(.L_15 - .L_14)
.L_14:
        /*002c*/ 	.word	0x00000000
        /*0030*/ 	.short	0x0003
        /*0032*/ 	.short	0x0018
        /*0034*/ 	.byte	0x00, 0xf4, 0x21, 0x00


	//----- nvinfo : EIATTR_KPARAM_INFO
	.align		4
.L_15:
        /*0038*/ 	.byte	0x04, 0x17
        /*003a*/ 	.short	(.L_17 - .L_16)
.L_16:
        /*003c*/ 	.word	0x00000000
        /*0040*/ 	.short	0x0002
        /*0042*/ 	.short	0x0010
        /*0044*/ 	.byte	0x00, 0xf4, 0x21, 0x00


	//----- nvinfo : EIATTR_KPARAM_INFO
	.align		4
.L_17:
        /*0048*/ 	.byte	0x04, 0x17
        /*004a*/ 	.short	(.L_19 - .L_18)
.L_18:
        /*004c*/ 	.word	0x00000000
        /*0050*/ 	.short	0x0001
        /*0052*/ 	.short	0x0008
        /*0054*/ 	.byte	0x00, 0xf4, 0x21, 0x00


	//----- nvinfo : EIATTR_KPARAM_INFO
	.align		4
.L_19:
        /*0058*/ 	.byte	0x04, 0x17
        /*005a*/ 	.short	(.L_21 - .L_20)
.L_20:
        /*005c*/ 	.word	0x00000000
        /*0060*/ 	.short	0x0000
        /*0062*/ 	.short	0x0000
        /*0064*/ 	.byte	0x00, 0xf4, 0x21, 0x00


	//----- nvinfo : EIATTR_SPARSE_MMA_MASK
	.align		4
.L_21:
        /*0068*/ 	.byte	0x03, 0x50
        /*006a*/ 	.short	0x0000


	//----- nvinfo : EIATTR_MAXREG_COUNT
	.align		4
        /*006c*/ 	.byte	0x03, 0x1b
        /*006e*/ 	.short	0x00ff


	//----- nvinfo : EIATTR_EXIT_INSTR_OFFSETS
	.align		4
        /*0070*/ 	.byte	0x04, 0x1c
        /*0072*/ 	.short	(.L_23 - .L_22)


	//   ....[0]....
.L_22:
        /*0074*/ 	.word	0x00000d60


	//   ....[1]....
        /*0078*/ 	.word	0x00000d80


	//----- nvinfo : EIATTR_REQNTID
	.align		4
.L_23:
        /*007c*/ 	.byte	0x04, 0x10
        /*007e*/ 	.short	(.L_25 - .L_24)
.L_24:
        /*0080*/ 	.word	0x00000080
        /*0084*/ 	.word	0x00000001
        /*0088*/ 	.word	0x00000001


	//----- nvinfo : EIATTR_CBANK_PARAM_SIZE
	.align		4
.L_25:
        /*008c*/ 	.byte	0x03, 0x19
        /*008e*/ 	.short	0x0028


	//----- nvinfo : EIATTR_PARAM_CBANK
	.align		4
        /*0090*/ 	.byte	0x04, 0x0a
        /*0092*/ 	.short	(.L_27 - .L_26)
	.align		4
.L_26:
        /*0094*/ 	.word	index@(.nv.constant0.triton_poi_fused_convolution_relu_threshold_backward_16)
        /*0098*/ 	.short	0x0210
        /*009a*/ 	.short	0x0028


	//----- nvinfo : EIATTR_SW_WAR
	.align		4
.L_27:
        /*009c*/ 	.byte	0x04, 0x36
        /*009e*/ 	.short	(.L_29 - .L_28)
.L_28:
        /*00a0*/ 	.word	0x00000008
.L_29:


//--------------------- .nv.callgraph             --------------------------
	.section	.nv.callgraph,"",@"SHT_CUDA_CALLGRAPH"
	.align	4
	.sectionentsize	8
	.align		4
        /*0000*/ 	.word	0x00000000
	.align		4
        /*0004*/ 	.word	0xffffffff
	.align		4
        /*0008*/ 	.word	0x00000000
	.align		4
        /*000c*/ 	.word	0xfffffffe
	.align		4
        /*0010*/ 	.word	0x00000000
	.align		4
        /*0014*/ 	.word	0xfffffffd
	.align		4
        /*0018*/ 	.word	0x00000000
	.align		4
        /*001c*/ 	.word	0xfffffffc


//--------------------- .text.triton_poi_fused_convolution_relu_threshold_backward_16 --------------------------
	.section	.text.triton_poi_fused_convolution_relu_threshold_backward_16,"ax",@progbits
	.sectionflags	@"SHF_BARRIERS=1"
	.align	128
        .global         triton_poi_fused_convolution_relu_threshold_backward_16
        .type           triton_poi_fused_convolution_relu_threshold_backward_16,@function
        .size           triton_poi_fused_convolution_relu_threshold_backward_16,(.L_x_1 - triton_poi_fused_convolution_relu_threshold_backward_16)
        .other          triton_poi_fused_convolution_relu_threshold_backward_16,@"STO_CUDA_ENTRY STV_DEFAULT"
triton_poi_fused_convolution_relu_threshold_backward_16:
.text.triton_poi_fused_convolution_relu_threshold_backward_16:
[----:B------:R-:W0:Y:S01]  /*0000*/  LDC R1, c[0x0][0x28] ;  /* 0x00000a00ff017b82 */ /* 0x000e220000000800 */
[----:B------:R-:W1:Y:S07]  /*0010*/  S2R R14, SR_CTAID.Y ;  /* 0x00000000000e7919 */ /* 0x000e6e0000002600 */
[----:B------:R-:W2:Y:S01]  /*0020*/  LDC.64 R12, c[0x0][0x218] ;  /* 0x00008600ff0c7b82 */ /* 0x000ea20000000a00 */
[----:B------:R-:W-:Y:S01]  /*0030*/  CS2R R6, SRZ ;  /* 0x0000000000067805 */ /* 0x000fe2000001ff00 */
[----:B------:R-:W-:Y:S01]  /*0040*/  ULDC.64 UR6, c[0x0][0x208] ;  /* 0x0000820000067ab9 */ /* 0x000fe20000000a00 */
[----:B------:R-:W3:Y:S01]  /*0050*/  S2R R16, SR_TID.X ;  /* 0x0000000000107919 */ /* 0x000ee20000002100 */
[----:B------:R-:W4:Y:S04]  /*0060*/  S2R R3, SR_CTAID.X ;  /* 0x0000000000037919 */ /* 0x000f280000002500 */
[----:B------:R-:W5:Y:S01]  /*0070*/  LDC.64 R8, c[0x0][0x210] ;  /* 0x00008400ff087b82 */ /* 0x000f620000000a00 */
[----:B-1----:R-:W-:-:S02]  /*0080*/  IMAD.SHL.U32 R2, R14, 0x20, RZ ;  /* 0x000000200e027824 */ /* 0x002fc400078e00ff */
[----:B---3--:R-:W-:Y:S01]  /*0090*/  IMAD.SHL.U32 R15, R16, 0x8, RZ ;  /* 0x00000008100f7824 */ /* 0x008fe200078e00ff */
[----:B------:R-:W-:Y:S01]  /*00a0*/  SHF.R.U32.HI R18, RZ, 0x2, R16 ;  /* 0x00000002ff127819 */ /* 0x000fe20000011610 */
[----:B----4-:R-:W-:-:S03]  /*00b0*/  IMAD.SHL.U32 R3, R3, 0x20, RZ ;  /* 0x0000002003037824 */ /* 0x010fc600078e00ff */
[----:B------:R-:W-:Y:S02]  /*00c0*/  LOP3.LUT R15, R2, 0x18, R15, 0xf8, !PT ;  /* 0x00000018020f7812 */ /* 0x000fe400078ef80f */
[----:B------:R-:W-:Y:S02]  /*00d0*/  SGXT.U32 R18, R18, 0x5 ;  /* 0x000000051212781a */ /* 0x000fe40000000000 */
[----:B------:R-:W-:-:S04]  /*00e0*/  SHF.R.S32.HI R0, RZ, 0x1f, R15 ;  /* 0x0000001fff007819 */ /* 0x000fc8000001140f */
[----:B------:R-:W-:Y:S02]  /*00f0*/  LEA.HI R4, R0, R15, RZ, 0x9 ;  /* 0x0000000f00047211 */ /* 0x000fe400078f48ff */
[----:B------:R-:W-:Y:S02]  /*0100*/  LOP3.LUT R0, R3, R18, RZ, 0xfc, !PT ;  /* 0x0000001203007212 */ /* 0x000fe400078efcff */
[----:B------:R-:W-:Y:S02]  /*0110*/  SHF.R.S32.HI R5, RZ, 0x9, R4 ;  /* 0x00000009ff057819 */ /* 0x000fe40000011404 */
[----:B------:R-:W-:Y:S02]  /*0120*/  LOP3.LUT R4, R4, 0xfffffe00, RZ, 0xc0, !PT ;  /* 0xfffffe0004047812 */ /* 0x000fe400078ec0ff */
[----:B------:R-:W-:Y:S01]  /*0130*/  ISETP.GE.AND P0, PT, R0, 0x2d, PT ;  /* 0x0000002d0000780c */ /* 0x000fe20003f06270 */
[----:B------:R-:W-:Y:S02]  /*0140*/  IMAD R5, R5, 0x2d, R0 ;  /* 0x0000002d05057824 */ /* 0x000fe400078e0200 */
[----:B------:R-:W-:-:S02]  /*0150*/  IMAD.IADD R20, R15, 0x1, -R4 ;  /* 0x000000010f147824 */ /* 0x000fc400078e0a04 */
[----:B------:R-:W-:Y:S01]  /*0160*/  IMAD.SHL.U32 R17, R5, 0x200, RZ ;  /* 0x0000020005117824 */ /* 0x000fe200078e00ff */
[----:B------:R-:W-:Y:S02]  /*0170*/  SHF.R.S32.HI R14, RZ, 0x1a, R14 ;  /* 0x0000001aff0e7819 */ /* 0x000fe4000001140e */
[----:B------:R-:W-:Y:S01]  /*0180*/  CS2R R4, SRZ ;  /* 0x0000000000047805 */ /* 0x000fe2000001ff00 */
[----:B------:R-:W-:Y:S01]  /*0190*/  IMAD.IADD R0, R20, 0x1, R17 ;  /* 0x0000000114007824 */ /* 0x000fe200078e0211 */
[----:B------:R-:W-:Y:S01]  /*01a0*/  SGXT R14, R14, 0x1 ;  /* 0x000000010e0e781a */ /* 0x000fe20000000200 */
[----:B--2---:R-:W-:Y:S01]  /*01b0*/  IMAD.WIDE R20, R20, 0x4, R12 ;  /* 0x0000000414147825 */ /* 0x004fe200078e020c */
[----:B------:R-:W-:-:S03]  /*01c0*/  LOP3.LUT R15, R15, 0x4, RZ, 0xfc, !PT ;  /* 0x000000040f0f7812 */ /* 0x000fc600078efcff */
[----:B-----5:R-:W-:Y:S01]  /*01d0*/  IMAD.WIDE R10, R0, 0x4, R8 ;  /* 0x00000004000a7825 */ /* 0x020fe200078e0208 */
[----:B------:R-:W-:Y:S01]  /*01e0*/  LEA.HI R14, R14, R15, RZ, 0x9 ;  /* 0x0000000f0e0e7211 */ /* 0x000fe200078f48ff */
[----:B------:R-:W2:Y:S04]  /*01f0*/  LDG.E.EL.128 R20, desc[UR6][R20.64] ;  /* 0x0000000614147981 */ /* 0x000ea8000c2e1d00 */
[----:B------:R1:W2:Y:S01]  /*0200*/  @!P0 LDG.E.EL.128 R4, desc[UR6][R10.64] ;  /* 0x000000060a048981 */ /* 0x0002a2000c2e1d00 */
[----:B------:R-:W-:-:S05]  /*0210*/  LOP3.LUT R14, R14, 0xfffffe00, RZ, 0xc0, !PT ;  /* 0xfffffe000e0e7812 */ /* 0x000fca00078ec0ff */
[----:B------:R-:W-:-:S04]  /*0220*/  IMAD.IADD R14, R15, 0x1, -R14 ;  /* 0x000000010f0e7824 */ /* 0x000fc800078e0a0e */
[C---:B------:R-:W-:Y:S01]  /*0230*/  IMAD.IADD R25, R14.reuse, 0x1, R17 ;  /* 0x000000010e197824 */ /* 0x040fe200078e0211 */
[----:B-1----:R-:W-:Y:S01]  /*0240*/  CS2R R10, SRZ ;  /* 0x00000000000a7805 */ /* 0x002fe2000001ff00 */
[----:B------:R-:W-:-:S04]  /*0250*/  IMAD.WIDE R12, R14, 0x4, R12 ;  /* 0x000000040e0c7825 */ /* 0x000fc800078e020c */
[----:B------:R-:W-:Y:S01]  /*0260*/  IMAD.WIDE R24, R25, 0x4, R8 ;  /* 0x0000000419187825 */ /* 0x000fe200078e0208 */
[----:B------:R-:W-:Y:S01]  /*0270*/  CS2R R8, SRZ ;  /* 0x0000000000087805 */ /* 0x000fe2000001ff00 */
[----:B------:R-:W3:Y:S05]  /*0280*/  LDG.E.EL.128 R12, desc[UR6][R12.64] ;  /* 0x000000060c0c7981 */ /* 0x000eea000c2e1d00 */
[----:B------:R1:W3:Y:S01]  /*0290*/  @!P0 LDG.E.EL.128 R8, desc[UR6][R24.64] ;  /* 0x0000000618088981 */ /* 0x0002e2000c2e1d00 */
[----:B------:R-:W4:Y:S01]  /*02a0*/  S2UR UR5, SR_CgaCtaId ;  /* 0x00000000000579c3 */ /* 0x000f220000008800 */
[----:B------:R-:W-:Y:S01]  /*02b0*/  IMAD.SHL.U32 R19, R16, 0x100, RZ ;  /* 0x0000010010137824 */ /* 0x000fe200078e00ff */
[----:B------:R-:W-:-:S04]  /*02c0*/  UMOV UR4, 0x400 ;  /* 0x0000040000047882 */ /* 0x000fc80000000000 */
[----:B------:R-:W-:-:S04]  /*02d0*/  LOP3.LUT R19, R19, 0x300, RZ, 0xc0, !PT ;  /* 0x0000030013137812 */ /* 0x000fc800078ec0ff */
[C---:B------:R-:W-:Y:S02]  /*02e0*/  LOP3.LUT R27, R19.reuse, R18, RZ, 0xfc, !PT ;  /* 0x00000012131b7212 */ /* 0x040fe400078efcff */
[C---:B------:R-:W-:Y:S02]  /*02f0*/  LOP3.LUT R18, R19.reuse, 0x20, RZ, 0xfc, !PT ;  /* 0x0000002013127812 */ /* 0x040fe400078efcff */
[C---:B-1----:R-:W-:Y:S02]  /*0300*/  LOP3.LUT R24, R19.reuse, 0x60, RZ, 0xfc, !PT ;  /* 0x0000006013187812 */ /* 0x042fe400078efcff */
[C---:B------:R-:W-:Y:S02]  /*0310*/  LOP3.LUT R26, R19.reuse, 0x80, RZ, 0xfc, !PT ;  /* 0x00000080131a7812 */ /* 0x040fe400078efcff */
[C---:B------:R-:W-:Y:S01]  /*0320*/  LOP3.LUT R17, R19.reuse, 0xa0, RZ, 0xfc, !PT ;  /* 0x000000a013117812 */ /* 0x040fe200078efcff */
[----:B----4-:R-:W-:Y:S01]  /*0330*/  UPRMT UR4, UR5, 0x654, UR4 ;  /* 0x0000065405047896 */ /* 0x010fe20008000004 */
[----:B------:R-:W-:-:S05]  /*0340*/  LOP3.LUT R28, R19, 0xc0, RZ, 0xfc, !PT ;  /* 0x000000c0131c7812 */ /* 0x000fca00078efcff */
[----:B------:R-:W-:Y:S02]  /*0350*/  LEA.HI R18, R18, UR4, RZ, 0x1d ;  /* 0x0000000412127c11 */ /* 0x000fe4000f8fe8ff */
[----:B------:R-:W-:Y:S02]  /*0360*/  LEA.HI R28, R28, UR4, RZ, 0x1d ;  /* 0x000000041c1c7c11 */ /* 0x000fe4000f8fe8ff */
[----:B------:R-:W-:Y:S02]  /*0370*/  LEA.HI R24, R24, UR4, RZ, 0x1d ;  /* 0x0000000418187c11 */ /* 0x000fe4000f8fe8ff */
[----:B------:R-:W-:Y:S02]  /*0380*/  LEA.HI R26, R26, UR4, RZ, 0x1d ;  /* 0x000000041a1a7c11 */ /* 0x000fe4000f8fe8ff */
[----:B------:R-:W-:Y:S01]  /*0390*/  LEA.HI R17, R17, UR4, RZ, 0x1d ;  /* 0x0000000411117c11 */ /* 0x000fe2000f8fe8ff */
[C---:B------:R-:W-:Y:S02]  /*03a0*/  IMAD R18, R27.reuse, 0x4, R18 ;  /* 0x000000041b127824 */ /* 0x040fe400078e0212 */
[----:B------:R-:W-:-:S02]  /*03b0*/  IMAD R25, R27, 0x4, R28 ;  /* 0x000000041b197824 */ /* 0x000fc400078e021c */
[C---:B------:R-:W-:Y:S02]  /*03c0*/  IMAD R24, R27.reuse, 0x4, R24 ;  /* 0x000000041b187824 */ /* 0x040fe400078e0218 */
[C---:B------:R-:W-:Y:S02]  /*03d0*/  IMAD R26, R27.reuse, 0x4, R26 ;  /* 0x000000041b1a7824 */ /* 0x040fe400078e021a */
[----:B------:R-:W-:Y:S01]  /*03e0*/  IMAD R17, R27, 0x4, R17 ;  /* 0x000000041b117824 */ /* 0x000fe200078e0211 */
[----:B--2---:R-:W-:Y:S01]  /*03f0*/  FSETP.GEU.AND P2, PT, R5, -R21, PT ;  /* 0x800000150500720b */ /* 0x004fe20003f4e000 */
[----:B------:R-:W-:Y:S01]  /*0400*/  FADD R5, R21, R5 ;  /* 0x0000000515057221 */ /* 0x000fe20000000000 */
[C---:B------:R-:W-:Y:S02]  /*0410*/  LOP3.LUT R21, R19.reuse, 0x40, RZ, 0xfc, !PT ;  /* 0x0000004013157812 */ /* 0x040fe400078efcff */
[----:B------:R-:W-:Y:S01]  /*0420*/  FSETP.GEU.AND P3, PT, R6, -R22, PT ;  /* 0x800000160600720b */ /* 0x000fe20003f6e000 */
[----:B------:R-:W-:Y:S01]  /*0430*/  FADD R6, R22, R6 ;  /* 0x0000000616067221 */ /* 0x000fe20000000000 */
[----:B------:R-:W-:Y:S01]  /*0440*/  FSETP.GEU.AND P1, PT, R4, -R20, PT ;  /* 0x800000140400720b */ /* 0x000fe20003f2e000 */
[----:B------:R-:W-:Y:S01]  /*0450*/  FADD R20, R20, R4 ;  /* 0x0000000414147221 */ /* 0x000fe20000000000 */
[----:B------:R-:W-:-:S02]  /*0460*/  LEA.HI R4, R19, UR4, RZ, 0x1d ;  /* 0x0000000413047c11 */ /* 0x000fc4000f8fe8ff */
[----:B------:R-:W-:Y:S02]  /*0470*/  LOP3.LUT R22, R19, 0xe0, RZ, 0xfc, !PT ;  /* 0x000000e013167812 */ /* 0x000fe400078efcff */
[----:B------:R-:W-:Y:S02]  /*0480*/  LEA.HI R19, R21, UR4, RZ, 0x1d ;  /* 0x0000000415137c11 */ /* 0x000fe4000f8fe8ff */
[----:B------:R-:W-:Y:S01]  /*0490*/  SHF.R.U32.HI R21, RZ, 0x5, R16 ;  /* 0x00000005ff157819 */ /* 0x000fe20000011610 */
[----:B------:R-:W-:-:S03]  /*04a0*/  IMAD R4, R27, 0x4, R4 ;  /* 0x000000041b047824 */ /* 0x000fc600078e0204 */
[----:B------:R-:W-:Y:S02]  /*04b0*/  SGXT.U32 R21, R21, 0x2 ;  /* 0x000000021515781a */ /* 0x000fe40000000000 */
[----:B------:R-:W-:Y:S02]  /*04c0*/  LEA.HI R22, R22, UR4, RZ, 0x1d ;  /* 0x0000000416167c11 */ /* 0x000fe4000f8fe8ff */
[----:B------:R-:W-:Y:S02]  /*04d0*/  FSEL R20, R20, RZ, P1 ;  /* 0x000000ff14147208 */ /* 0x000fe40000800000 */
[----:B------:R-:W-:Y:S02]  /*04e0*/  LOP3.LUT R21, R2, R21, RZ, 0xfc, !PT ;  /* 0x0000001502157212 */ /* 0x000fe400078efcff */
[----:B------:R-:W-:Y:S01]  /*04f0*/  FSETP.GEU.AND P6, PT, R7, -R23, PT ;  /* 0x800000170700720b */ /* 0x000fe20003fce000 */
[----:B------:R-:W-:Y:S01]  /*0500*/  FADD R23, R23, R7 ;  /* 0x0000000717177221 */ /* 0x000fe20000000000 */
[----:B------:R-:W-:Y:S01]  /*0510*/  FSEL R7, R5, RZ, P2 ;  /* 0x000000ff05077208 */ /* 0x000fe20001000000 */
[C---:B------:R-:W-:Y:S01]  /*0520*/  IMAD R19, R27.reuse, 0x4, R19 ;  /* 0x000000041b137824 */ /* 0x040fe200078e0213 */
[----:B------:R-:W-:Y:S01]  /*0530*/  FSEL R28, R6, RZ, P3 ;  /* 0x000000ff061c7208 */ /* 0x000fe20001800000 */
[----:B------:R-:W-:Y:S01]  /*0540*/  IMAD R27, R27, 0x4, R22 ;  /* 0x000000041b1b7824 */ /* 0x000fe200078e0216 */
[----:B------:R1:W-:Y:S01]  /*0550*/  STS [R4], R20 ;  /* 0x0000001404007388 */ /* 0x0003e20000000800 */
[----:B------:R-:W-:-:S02]  /*0560*/  LOP3.LUT R2, R3, 0x1f, R16, 0xf8, !PT ;  /* 0x0000001f03027812 */ /* 0x000fc400078ef810 */
[C---:B------:R-:W-:Y:S02]  /*0570*/  LOP3.LUT R6, R21.reuse, 0x8, RZ, 0xfc, !PT ;  /* 0x0000000815067812 */ /* 0x040fe400078efcff */
[----:B------:R-:W-:Y:S02]  /*0580*/  FSETP.GTU.AND P1, PT, R20, RZ, PT ;  /* 0x000000ff1400720b */ /* 0x000fe40003f2c000 */
[C---:B------:R-:W-:Y:S02]  /*0590*/  LOP3.LUT R29, R21.reuse, 0x4, RZ, 0xfc, !PT ;  /* 0x00000004151d7812 */ /* 0x040fe400078efcff */
[C---:B------:R-:W-:Y:S02]  /*05a0*/  LOP3.LUT R22, R21.reuse, 0xc, RZ, 0xfc, !PT ;  /* 0x0000000c15167812 */ /* 0x040fe400078efcff */
[C---:B------:R-:W-:Y:S02]  /*05b0*/  LOP3.LUT R5, R21.reuse, 0x10, RZ, 0xfc, !PT ;  /* 0x0000001015057812 */ /* 0x040fe400078efcff */
[----:B-1----:R-:W-:-:S02]  /*05c0*/  LOP3.LUT R4, R21, 0x14, RZ, 0xfc, !PT ;  /* 0x0000001415047812 */ /* 0x002fc400078efcff */
[C---:B------:R-:W-:Y:S01]  /*05d0*/  LOP3.LUT R3, R21.reuse, 0x18, RZ, 0xfc, !PT ;  /* 0x0000001815037812 */ /* 0x040fe200078efcff */
[----:B------:R1:W-:Y:S01]  /*05e0*/  STS [R18+0x80], R7 ;  /* 0x0000800712007388 */ /* 0x0003e20000000800 */
[C---:B------:R-:W-:Y:S01]  /*05f0*/  LOP3.LUT R20, R21.reuse, 0x1c, RZ, 0xfc, !PT ;  /* 0x0000001c15147812 */ /* 0x040fe200078efcff */
[--C-:B------:R-:W-:Y:S01]  /*0600*/  IMAD R21, R21, 0x2d, R2.reuse ;  /* 0x0000002d15157824 */ /* 0x100fe200078e0202 */
[----:B---3--:R-:W-:Y:S01]  /*0610*/  FSETP.GEU.AND P5, PT, R8, -R12, PT ;  /* 0x8000000c0800720b */ /* 0x008fe20003fae000 */
[----:B------:R2:W-:Y:S01]  /*0620*/  STS [R19+0x100], R28 ;  /* 0x0001001c13007388 */ /* 0x0005e20000000800 */
[----:B------:R-:W-:Y:S01]  /*0630*/  FSETP.GEU.AND P4, PT, R9, -R13, PT ;  /* 0x8000000d0900720b */ /* 0x000fe20003f8e000 */
[--C-:B------:R-:W-:Y:S01]  /*0640*/  IMAD R29, R29, 0x2d, R2.reuse ;  /* 0x0000002d1d1d7824 */ /* 0x100fe200078e0202 */
[----:B------:R-:W-:Y:S01]  /*0650*/  ISETP.GE.AND P3, PT, R2, 0x2d, PT ;  /* 0x0000002d0200780c */ /* 0x000fe20003f66270 */
[--C-:B------:R-:W-:Y:S02]  /*0660*/  IMAD R5, R5, 0x2d, R2.reuse ;  /* 0x0000002d05057824 */ /* 0x100fe400078e0202 */
[----:B-1----:R-:W-:Y:S01]  /*0670*/  FADD R18, R13, R9 ;  /* 0x000000090d127221 */ /* 0x002fe20000000000 */
[----:B------:R-:W-:-:S02]  /*0680*/  IMAD R4, R4, 0x2d, R2 ;  /* 0x0000002d04047824 */ /* 0x000fc400078e0202 */
[----:B------:R-:W-:Y:S01]  /*0690*/  FADD R8, R12, R8 ;  /* 0x000000080c087221 */ /* 0x000fe20000000000 */
[--C-:B------:R-:W-:Y:S02]  /*06a0*/  IMAD R3, R3, 0x2d, R2.reuse ;  /* 0x0000002d03037824 */ /* 0x100fe400078e0202 */
[--C-:B--2---:R-:W-:Y:S02]  /*06b0*/  IMAD R19, R6, 0x2d, R2.reuse ;  /* 0x0000002d06137824 */ /* 0x104fe400078e0202 */
[--C-:B------:R-:W-:Y:S01]  /*06c0*/  IMAD R6, R22, 0x2d, R2.reuse ;  /* 0x0000002d16067824 */ /* 0x100fe200078e0202 */
[----:B------:R-:W-:Y:S01]  /*06d0*/  FSEL R23, R23, RZ, P6 ;  /* 0x000000ff17177208 */ /* 0x000fe20003000000 */
[----:B------:R-:W-:Y:S02]  /*06e0*/  IMAD R2, R20, 0x2d, R2 ;  /* 0x0000002d14027824 */ /* 0x000fe400078e0202 */
[----:B------:R-:W-:Y:S01]  /*06f0*/  FADD R20, R14, R10 ;  /* 0x0000000a0e147221 */ /* 0x000fe20000000000 */
[----:B------:R-:W-:Y:S01]  /*0700*/  FSETP.GEU.AND P6, PT, R10, -R14, PT ;  /* 0x8000000e0a00720b */ /* 0x000fe20003fce000 */
[----:B------:R-:W-:Y:S01]  /*0710*/  FADD R22, R15, R11 ;  /* 0x0000000b0f167221 */ /* 0x000fe20000000000 */
[----:B------:R-:W-:-:S02]  /*0720*/  FSEL R18, R18, RZ, P4 ;  /* 0x000000ff12127208 */ /* 0x000fc40002000000 */
[----:B------:R-:W-:Y:S02]  /*0730*/  FSETP.GEU.AND P4, PT, R11, -R15, PT ;  /* 0x8000000f0b00720b */ /* 0x000fe40003f8e000 */
[----:B------:R-:W-:Y:S02]  /*0740*/  FSEL R14, R8, RZ, P5 ;  /* 0x000000ff080e7208 */ /* 0x000fe40002800000 */
[----:B------:R-:W-:Y:S01]  /*0750*/  FSEL R20, R20, RZ, P6 ;  /* 0x000000ff14147208 */ /* 0x000fe20003000000 */
[----:B------:R1:W-:Y:S01]  /*0760*/  STS [R24+0x180], R23 ;  /* 0x0001801718007388 */ /* 0x0003e20000000800 */
[----:B------:R-:W-:-:S03]  /*0770*/  FSEL R22, R22, RZ, P4 ;  /* 0x000000ff16167208 */ /* 0x000fc60002000000 */
[----:B------:R-:W-:Y:S04]  /*0780*/  STS [R26+0x200], R14 ;  /* 0x0002000e1a007388 */ /* 0x000fe80000000800 */
[----:B------:R2:W-:Y:S04]  /*0790*/  STS [R17+0x280], R18 ;  /* 0x0002801211007388 */ /* 0x0005e80000000800 */
[----:B------:R3:W-:Y:S01]  /*07a0*/  STS [R25+0x300], R20 ;  /* 0x0003001419007388 */ /* 0x0007e20000000800 */
[----:B------:R-:W-:-:S03]  /*07b0*/  SHF.R.U32.HI R9, RZ, 0x3, R16 ;  /* 0x00000003ff097819 */ /* 0x000fc60000011610 */
[----:B------:R4:W-:Y:S01]  /*07c0*/  STS [R27+0x380], R22 ;  /* 0x000380161b007388 */ /* 0x0009e20000000800 */
[----:B------:R-:W-:Y:S02]  /*07d0*/  LOP3.LUT R8, R16, 0x7f, RZ, 0xc0, !PT ;  /* 0x0000007f10087812 */ /* 0x000fe400078ec0ff */
[----:B------:R-:W-:Y:S02]  /*07e0*/  LOP3.LUT R9, R9, 0xc, RZ, 0xc0, !PT ;  /* 0x0000000c09097812 */ /* 0x000fe400078ec0ff */
[C---:B------:R-:W-:Y:S02]  /*07f0*/  LOP3.LUT R15, R8.reuse, 0x80, RZ, 0xfc, !PT ;  /* 0x00000080080f7812 */ /* 0x040fe400078efcff */
[C---:B------:R-:W-:Y:S02]  /*0800*/  LOP3.LUT R10, R8.reuse, 0x100, RZ, 0xfc, !PT ;  /* 0x00000100080a7812 */ /* 0x040fe400078efcff */
[C---:B------:R-:W-:Y:S02]  /*0810*/  LOP3.LUT R16, R8.reuse, 0x180, RZ, 0xfc, !PT ;  /* 0x0000018008107812 */ /* 0x040fe400078efcff */
[C---:B------:R-:W-:Y:S01]  /*0820*/  LOP3.LUT R12, R8.reuse, 0x200, RZ, 0xfc, !PT ;  /* 0x00000200080c7812 */ /* 0x040fe200078efcff */
[----:B------:R-:W-:Y:S01]  /*0830*/  VIADD R9, R9, UR4 ;  /* 0x0000000409097c36 */ /* 0x000fe20008000000 */
[----:B-1----:R-:W-:-:S02]  /*0840*/  LOP3.LUT R24, R8, 0x280, RZ, 0xfc, !PT ;  /* 0x0000028008187812 */ /* 0x002fc400078efcff */
[C---:B------:R-:W-:Y:S02]  /*0850*/  LOP3.LUT R13, R8.reuse, 0x300, RZ, 0xfc, !PT ;  /* 0x00000300080d7812 */ /* 0x040fe400078efcff */
[----:B------:R-:W-:Y:S02]  /*0860*/  SHF.R.U32.HI R15, RZ, 0x3, R15 ;  /* 0x00000003ff0f7819 */ /* 0x000fe4000001160f */
[C---:B------:R-:W-:Y:S02]  /*0870*/  LOP3.LUT R11, R8.reuse, 0x380, RZ, 0xfc, !PT ;  /* 0x00000380080b7812 */ /* 0x040fe400078efcff */
[----:B--2---:R-:W-:Y:S02]  /*0880*/  SHF.R.U32.HI R17, RZ, 0x3, R10 ;  /* 0x00000003ff117819 */ /* 0x004fe4000001160a */
[----:B------:R-:W-:Y:S02]  /*0890*/  SHF.R.U32.HI R16, RZ, 0x3, R16 ;  /* 0x00000003ff107819 */ /* 0x000fe40000011610 */
[----:B------:R-:W-:Y:S01]  /*08a0*/  SHF.R.U32.HI R10, RZ, 0x3, R12 ;  /* 0x00000003ff0a7819 */ /* 0x000fe2000001160c */
[----:B---3--:R-:W-:Y:S01]  /*08b0*/  IMAD R25, R8, 0x4, R9 ;  /* 0x0000000408197824 */ /* 0x008fe200078e0209 */
[----:B------:R-:W-:Y:S01]  /*08c0*/  BAR.SYNC.DEFER_BLOCKING 0x0 ;  /* 0x0000000000007b1d */ /* 0x000fe20000010000 */
[----:B------:R-:W-:-:S02]  /*08d0*/  SHF.R.U32.HI R12, RZ, 0x3, R24 ;  /* 0x00000003ff0c7819 */ /* 0x000fc40000011618 */
[----:B------:R-:W-:Y:S02]  /*08e0*/  SHF.R.U32.HI R13, RZ, 0x3, R13 ;  /* 0x00000003ff0d7819 */ /* 0x000fe4000001160d */
[----:B------:R-:W-:Y:S02]  /*08f0*/  LOP3.LUT R15, R15, 0x1c, RZ, 0xc0, !PT ;  /* 0x0000001c0f0f7812 */ /* 0x000fe400078ec0ff */
[----:B------:R-:W-:Y:S02]  /*0900*/  SHF.R.U32.HI R11, RZ, 0x3, R11 ;  /* 0x00000003ff0b7819 */ /* 0x000fe4000001160b */
[----:B------:R-:W-:Y:S02]  /*0910*/  LOP3.LUT R17, R17, 0x2c, RZ, 0xc0, !PT ;  /* 0x0000002c11117812 */ /* 0x000fe400078ec0ff */
[----:B------:R-:W-:Y:S02]  /*0920*/  LOP3.LUT R9, R16, 0x3c, RZ, 0xc0, !PT ;  /* 0x0000003c10097812 */ /* 0x000fe400078ec0ff */
[----:B------:R-:W-:-:S02]  /*0930*/  LOP3.LUT R10, R10, 0x4c, RZ, 0xc0, !PT ;  /* 0x0000004c0a0a7812 */ /* 0x000fc400078ec0ff */
[----:B------:R-:W-:Y:S01]  /*0940*/  LOP3.LUT R12, R12, 0x5c, RZ, 0xc0, !PT ;  /* 0x0000005c0c0c7812 */ /* 0x000fe200078ec0ff */
[----:B------:R-:W-:Y:S01]  /*0950*/  VIADD R15, R15, UR4 ;  /* 0x000000040f0f7c36 */ /* 0x000fe20008000000 */
[----:B------:R-:W-:Y:S01]  /*0960*/  LOP3.LUT R13, R13, 0x6c, RZ, 0xc0, !PT ;  /* 0x0000006c0d0d7812 */ /* 0x000fe200078ec0ff */
[----:B------:R-:W-:Y:S01]  /*0970*/  VIADD R17, R17, UR4 ;  /* 0x0000000411117c36 */ /* 0x000fe20008000000 */
[----:B------:R-:W-:Y:S01]  /*0980*/  LOP3.LUT R11, R11, 0x7c, RZ, 0xc0, !PT ;  /* 0x0000007c0b0b7812 */ /* 0x000fe200078ec0ff */
[----:B------:R-:W-:Y:S02]  /*0990*/  VIADD R16, R9, UR4 ;  /* 0x0000000409107c36 */ /* 0x000fe40008000000 */
[----:B----4-:R-:W-:Y:S02]  /*09a0*/  VIADD R27, R10, UR4 ;  /* 0x000000040a1b7c36 */ /* 0x010fe40008000000 */
[----:B------:R-:W-:Y:S01]  /*09b0*/  VIADD R9, R12, UR4 ;  /* 0x000000040c097c36 */ /* 0x000fe20008000000 */
[----:B------:R-:W1:Y:S01]  /*09c0*/  LDS R25, [R25] ;  /* 0x0000000019197984 */ /* 0x000e620000000800 */
[----:B------:R-:W-:-:S02]  /*09d0*/  VIADD R13, R13, UR4 ;  /* 0x000000040d0d7c36 */ /* 0x000fc40008000000 */
[C---:B------:R-:W-:Y:S02]  /*09e0*/  IMAD R26, R8.reuse, 0x4, R15 ;  /* 0x00000004081a7824 */ /* 0x040fe400078e020f */
[----:B------:R-:W-:Y:S01]  /*09f0*/  VIADD R15, R11, UR4 ;  /* 0x000000040b0f7c36 */ /* 0x000fe20008000000 */
[----:B------:R-:W-:Y:S01]  /*0a00*/  FSETP.GTU.AND P4, PT, R7, RZ, PT ;  /* 0x000000ff0700720b */ /* 0x000fe20003f8c000 */
[----:B------:R-:W-:Y:S01]  /*0a10*/  IMAD R24, R8, 0x4, R17 ;  /* 0x0000000408187824 */ /* 0x000fe200078e0211 */
[----:B------:R-:W-:Y:S01]  /*0a20*/  FSETP.GTU.AND P2, PT, R28, RZ, PT ;  /* 0x000000ff1c00720b */ /* 0x000fe20003f4c000 */
[C---:B------:R-:W-:Y:S01]  /*0a30*/  IMAD R12, R8.reuse, 0x4, R16 ;  /* 0x00000004080c7824 */ /* 0x040fe200078e0210 */
[----:B------:R-:W-:Y:S01]  /*0a40*/  FSETP.GTU.AND P5, PT, R23, RZ, PT ;  /* 0x000000ff1700720b */ /* 0x000fe20003fac000 */
[C---:B------:R-:W-:Y:S01]  /*0a50*/  IMAD R11, R8.reuse, 0x4, R27 ;  /* 0x00000004080b7824 */ /* 0x040fe200078e021b */
[----:B------:R-:W2:Y:S01]  /*0a60*/  LDC.64 R16, c[0x0][0x220] ;  /* 0x00008800ff107b82 */ /* 0x000ea20000000a00 */
[C---:B------:R-:W-:Y:S01]  /*0a70*/  IMAD R10, R8.reuse, 0x4, R9 ;  /* 0x00000004080a7824 */ /* 0x040fe200078e0209 */
[----:B------:R-:W3:Y:S01]  /*0a80*/  LDS R27, [R26+0x200] ;  /* 0x000200001a1b7984 */ /* 0x000ee20000000800 */
[----:B------:R-:W-:Y:S01]  /*0a90*/  IMAD R9, R8, 0x4, R13 ;  /* 0x0000000408097824 */ /* 0x000fe200078e020d */
[----:B------:R-:W-:Y:S01]  /*0aa0*/  FSETP.GTU.AND P6, PT, R20, RZ, PT ;  /* 0x000000ff1400720b */ /* 0x000fe20003fcc000 */
[----:B------:R-:W-:Y:S01]  /*0ab0*/  IMAD R8, R8, 0x4, R15 ;  /* 0x0000000408087824 */ /* 0x000fe200078e020f */
[----:B------:R4:W5:Y:S01]  /*0ac0*/  LDS R13, [R24+0x400] ;  /* 0x00040000180d7984 */ /* 0x0009620000000800 */
[----:B------:R-:W-:-:S03]  /*0ad0*/  ULDC.64 UR4, c[0x0][0x228] ;  /* 0x00008a0000047ab9 */ /* 0x000fc60000000a00 */
[----:B------:R-:W1:Y:S04]  /*0ae0*/  LDS R12, [R12+0x600] ;  /* 0x000600000c0c7984 */ /* 0x000e680000000800 */
[----:B------:R-:W1:Y:S04]  /*0af0*/  LDS R11, [R11+0x800] ;  /* 0x000800000b0b7984 */ /* 0x000e680000000800 */
[----:B------:R-:W1:Y:S04]  /*0b00*/  LDS R10, [R10+0xa00] ;  /* 0x000a00000a0a7984 */ /* 0x000e680000000800 */
[----:B------:R-:W1:Y:S04]  /*0b10*/  LDS R9, [R9+0xc00] ;  /* 0x000c000009097984 */ /* 0x000e680000000800 */
[----:B------:R-:W3:Y:S01]  /*0b20*/  LDS R8, [R8+0xe00] ;  /* 0x000e000008087984 */ /* 0x000ee20000000800 */
[----:B----4-:R-:W-:-:S02]  /*0b30*/  SEL R24, RZ, 0x1, P4 ;  /* 0x00000001ff187807 */ /* 0x010fc40002000000 */
[----:B------:R-:W-:Y:S02]  /*0b40*/  SEL R7, RZ, 0x1, P5 ;  /* 0x00000001ff077807 */ /* 0x000fe40002800000 */
[----:B------:R-:W-:Y:S02]  /*0b50*/  SEL R26, RZ, 0x1, P2 ;  /* 0x00000001ff1a7807 */ /* 0x000fe40001000000 */
[----:B------:R-:W-:Y:S02]  /*0b60*/  FSETP.GTU.AND P4, PT, R22, RZ, PT ;  /* 0x000000ff1600720b */ /* 0x000fe40003f8c000 */
[----:B------:R-:W-:Y:S01]  /*0b70*/  FSETP.GTU.AND P2, PT, R14, RZ, PT ;  /* 0x000000ff0e00720b */ /* 0x000fe20003f4c000 */
[----:B--2---:R-:W-:Y:S01]  /*0b80*/  IMAD.WIDE R14, R21, 0x4, R16 ;  /* 0x00000004150e7825 */ /* 0x004fe200078e0210 */
[----:B------:R-:W-:Y:S02]  /*0b90*/  FSETP.GTU.AND P5, PT, R18, RZ, PT ;  /* 0x000000ff1200720b */ /* 0x000fe40003fac000 */
[----:B------:R-:W-:-:S02]  /*0ba0*/  PRMT R7, R26, 0x3340, R7 ;  /* 0x000033401a077816 */ /* 0x000fc40000000007 */
[----:B------:R-:W-:Y:S02]  /*0bb0*/  SEL R18, RZ, 0x1, P4 ;  /* 0x00000001ff127807 */ /* 0x000fe40002000000 */
[----:B------:R-:W-:Y:S02]  /*0bc0*/  SEL R23, RZ, 0x1, P6 ;  /* 0x00000001ff177807 */ /* 0x000fe40003000000 */
[----:B------:R-:W-:Y:S02]  /*0bd0*/  SEL R21, RZ, 0x1, P1 ;  /* 0x00000001ff157807 */ /* 0x000fe40000800000 */
[----:B------:R-:W-:Y:S02]  /*0be0*/  SEL R26, RZ, 0x1, P5 ;  /* 0x00000001ff1a7807 */ /* 0x000fe40002800000 */
[----:B------:R-:W-:Y:S01]  /*0bf0*/  SEL R20, RZ, 0x1, P2 ;  /* 0x00000001ff147807 */ /* 0x000fe20001000000 */
[----:B-1----:R1:W-:Y:S01]  /*0c00*/  @!P3 STG.E desc[UR6][R14.64], R25 ;  /* 0x000000190e00b986 */ /* 0x0023e2000c101906 */
[----:B------:R-:W-:Y:S01]  /*0c10*/  IMAD.WIDE R28, R29, 0x4, R16 ;  /* 0x000000041d1c7825 */ /* 0x000fe200078e0210 */
[----:B------:R-:W-:-:S02]  /*0c20*/  PRMT R24, R21, 0x3340, R24 ;  /* 0x0000334015187816 */ /* 0x000fc40000000018 */
[----:B------:R-:W-:Y:S01]  /*0c30*/  PRMT R26, R20, 0x3340, R26 ;  /* 0x00003340141a7816 */ /* 0x000fe2000000001a */
[--C-:B------:R-:W-:Y:S01]  /*0c40*/  IMAD.WIDE R20, R5, 0x4, R16.reuse ;  /* 0x0000000405147825 */ /* 0x100fe200078e0210 */
[----:B---3--:R2:W-:Y:S03]  /*0c50*/  @!P3 STG.E desc[UR6][R28.64], R27 ;  /* 0x0000001b1c00b986 */ /* 0x0085e6000c101906 */
[----:B------:R-:W-:Y:S01]  /*0c60*/  IMAD.WIDE R4, R4, 0x4, R16 ;  /* 0x0000000404047825 */ /* 0x000fe200078e0210 */
[----:B-1----:R-:W-:-:S03]  /*0c70*/  PRMT R25, R23, 0x3340, R18 ;  /* 0x0000334017197816 */ /* 0x002fc60000000012 */
[----:B------:R-:W-:-:S04]  /*0c80*/  IMAD.WIDE R14, R19, 0x4, R16 ;  /* 0x00000004130e7825 */ /* 0x000fc800078e0210 */
[--C-:B------:R-:W-:Y:S01]  /*0c90*/  IMAD.WIDE R18, R6, 0x4, R16.reuse ;  /* 0x0000000406127825 */ /* 0x100fe200078e0210 */
[----:B-----5:R2:W-:Y:S03]  /*0ca0*/  @!P3 STG.E desc[UR6][R14.64], R13 ;  /* 0x0000000d0e00b986 */ /* 0x0205e6000c101906 */
[--C-:B------:R-:W-:Y:S01]  /*0cb0*/  IMAD.WIDE R22, R3, 0x4, R16.reuse ;  /* 0x0000000403167825 */ /* 0x100fe200078e0210 */
[----:B0-----:R2:W-:Y:S03]  /*0cc0*/  @!P3 STG.E desc[UR6][R18.64], R12 ;  /* 0x0000000c1200b986 */ /* 0x0015e6000c101906 */
[----:B------:R-:W-:Y:S01]  /*0cd0*/  IMAD.WIDE R2, R2, 0x4, R16 ;  /* 0x0000000402027825 */ /* 0x000fe200078e0210 */
[----:B------:R-:W-:Y:S01]  /*0ce0*/  IADD3 R16, P1, R0, UR4, RZ ;  /* 0x0000000400107c10 */ /* 0x000fe2000ff3e0ff */
[----:B------:R2:W-:Y:S04]  /*0cf0*/  @!P3 STG.E desc[UR6][R20.64], R11 ;  /* 0x0000000b1400b986 */ /* 0x0005e8000c101906 */
[----:B------:R2:W-:Y:S01]  /*0d00*/  @!P3 STG.E desc[UR6][R4.64], R10 ;  /* 0x0000000a0400b986 */ /* 0x0005e2000c101906 */
[----:B------:R-:W-:-:S03]  /*0d10*/  LEA.HI.X.SX32 R17, R0, UR5, 0x1, P1 ;  /* 0x0000000500117c11 */ /* 0x000fc600088f0eff */
[----:B------:R2:W-:Y:S01]  /*0d20*/  @!P3 STG.E desc[UR6][R22.64], R9 ;  /* 0x000000091600b986 */ /* 0x0005e2000c101906 */
[----:B------:R-:W-:-:S03]  /*0d30*/  PRMT R24, R24, 0x5410, R7 ;  /* 0x0000541018187816 */ /* 0x000fc60000000007 */
[----:B------:R2:W-:Y:S01]  /*0d40*/  @!P3 STG.E desc[UR6][R2.64], R8 ;  /* 0x000000080200b986 */ /* 0x0005e2000c101906 */
[----:B------:R-:W-:Y:S01]  /*0d50*/  PRMT R25, R26, 0x5410, R25 ;  /* 0x000054101a197816 */ /* 0x000fe20000000019 */
[----:B------:R-:W-:Y:S06]  /*0d60*/  @P0 EXIT ;  /* 0x000000000000094d */ /* 0x000fec0003800000 */
[----:B------:R-:W-:Y:S01]  /*0d70*/  STG.E.64 desc[UR6][R16.64], R24 ;  /* 0x0000001810007986 */ /* 0x000fe2000c101b06 */
[----:B------:R-:W-:Y:S05]  /*0d80*/  EXIT ;  /* 0x000000000000794d */ /* 0x000fea0003800000 */
.L_x_0:
[----:B------:R-:W-:-:S00]  /*0d90*/  BRA `(.L_x_0) ;  /* 0xfffffffc00fc7947 */ /* 0x000fc0000383ffff */
[----:B------:R-:W-:-:S00]  /*0da0*/  NOP ;  /* 0x0000000000007918 */ /* 0x000fc00000000000 */
        /* <DEDUP_REMOVED lines=13> */
.L_x_1:


//--------------------- .nv.shared.triton_poi_fused_convolution_relu_threshold_backward_16 --------------------------
	.section	.nv.shared.triton_poi_fused_convolution_relu_threshold_backward_16,"aw",@nobits
	.sectionflags	@""
	.align	16
	.zero		1024


//--------------------- .nv.constant0.triton_poi_fused_convolution_relu_threshold_backward_16 --------------------------
	.section	.nv.constant0.triton_poi_fused_convolution_relu_threshold_backward_16,"a",@progbits
	.sectionflags	@""
	.align	4
.nv.constant0.triton_poi_fused_convolution_relu_threshold_backward_16:
	.zero		568
